//
// Generated by NVIDIA NVVM Compiler
//
// Compiler Build ID: CL-36424714
// Cuda compilation tools, release 13.0, V13.0.88
// Based on NVVM 20.0.0
//

.version 9.0
.target sm_100
.address_size 64

	// .globl	_Z12MatrixKernelPfS_S_i
// _ZZ12MatrixKernelPfS_S_iE3Mds has been demoted
// _ZZ12MatrixKernelPfS_S_iE3Nds has been demoted

.visible .entry _Z12MatrixKernelPfS_S_i(
	.param .u64 .ptr .align 1 _Z12MatrixKernelPfS_S_i_param_0,
	.param .u64 .ptr .align 1 _Z12MatrixKernelPfS_S_i_param_1,
	.param .u64 .ptr .align 1 _Z12MatrixKernelPfS_S_i_param_2,
	.param .u32 _Z12MatrixKernelPfS_S_i_param_3
)
{
	.reg .pred 	%p<10>;
	.reg .b32 	%r<42>;
	.reg .b32 	%f<63>;
	.reg .b64 	%rd<13>;
	// demoted variable
	.shared .align 4 .b8 _ZZ12MatrixKernelPfS_S_iE3Mds[1024];
	// demoted variable
	.shared .align 4 .b8 _ZZ12MatrixKernelPfS_S_iE3Nds[1024];
	ld.param.u64 	%rd4, [_Z12MatrixKernelPfS_S_i_param_0];
	ld.param.u64 	%rd5, [_Z12MatrixKernelPfS_S_i_param_1];
	ld.param.u64 	%rd6, [_Z12MatrixKernelPfS_S_i_param_2];
	ld.param.u32 	%r24, [_Z12MatrixKernelPfS_S_i_param_3];
	mov.u32 	%r25, %ctaid.x;
	mov.u32 	%r26, %ctaid.y;
	mov.u32 	%r37, %tid.x;
	mov.u32 	%r39, %tid.y;
	shl.b32 	%r3, %r25, 4;
	add.s32 	%r4, %r3, %r37;
	shl.b32 	%r27, %r26, 4;
	add.s32 	%r5, %r27, %r39;
	setp.lt.s32 	%p1, %r24, 1;
	mov.f32 	%f62, 0f00000000;
	@%p1 bra 	$L__BB0_7;
	add.s32 	%r28, %r24, 15;
	shr.u32 	%r29, %r28, 4;
	shl.b32 	%r30, %r39, 6;
	mov.u32 	%r31, _ZZ12MatrixKernelPfS_S_iE3Mds;
	add.s32 	%r6, %r31, %r30;
	shl.b32 	%r32, %r37, 2;
	add.s32 	%r7, %r6, %r32;
	mov.u32 	%r33, _ZZ12MatrixKernelPfS_S_iE3Nds;
	add.s32 	%r9, %r33, %r32;
	add.s32 	%r8, %r9, %r30;
	neg.s32 	%r41, %r29;
	mad.lo.s32 	%r34, %r39, %r24, %r37;
	add.s32 	%r40, %r34, %r3;
	shl.b32 	%r12, %r24, 4;
	mad.lo.s32 	%r38, %r24, %r5, %r37;
	cvta.to.global.u64 	%rd1, %rd5;
	cvta.to.global.u64 	%rd2, %rd6;
	mov.f32 	%f62, 0f00000000;
$L__BB0_2:
	setp.ge.u32 	%p2, %r5, %r24;
	mul.wide.s32 	%rd7, %r38, 4;
	add.s64 	%rd3, %rd1, %rd7;
	setp.ge.s32 	%p3, %r37, %r24;
	mov.f32 	%f60, 0f00000000;
	or.pred  	%p4, %p2, %p3;
	@%p4 bra 	$L__BB0_4;
	ld.global.f32 	%f60, [%rd3];
$L__BB0_4:
	setp.ge.u32 	%p5, %r4, %r24;
	st.shared.f32 	[%r7], %f60;
	setp.ge.s32 	%p6, %r39, %r24;
	mov.f32 	%f61, 0f00000000;
	or.pred  	%p7, %p5, %p6;
	@%p7 bra 	$L__BB0_6;
	mul.wide.u32 	%rd8, %r40, 4;
	add.s64 	%rd9, %rd2, %rd8;
	ld.global.f32 	%f61, [%rd9];
$L__BB0_6:
	st.shared.f32 	[%r8], %f61;
	bar.sync 	0;
	ld.shared.f32 	%f12, [%r6];
	ld.shared.f32 	%f13, [%r9];
	fma.rn.f32 	%f14, %f12, %f13, %f62;
	ld.shared.f32 	%f15, [%r6+4];
	ld.shared.f32 	%f16, [%r9+64];
	fma.rn.f32 	%f17, %f15, %f16, %f14;
	ld.shared.f32 	%f18, [%r6+8];
	ld.shared.f32 	%f19, [%r9+128];
	fma.rn.f32 	%f20, %f18, %f19, %f17;
	ld.shared.f32 	%f21, [%r6+12];
	ld.shared.f32 	%f22, [%r9+192];
	fma.rn.f32 	%f23, %f21, %f22, %f20;
	ld.shared.f32 	%f24, [%r6+16];
	ld.shared.f32 	%f25, [%r9+256];
	fma.rn.f32 	%f26, %f24, %f25, %f23;
	ld.shared.f32 	%f27, [%r6+20];
	ld.shared.f32 	%f28, [%r9+320];
	fma.rn.f32 	%f29, %f27, %f28, %f26;
	ld.shared.f32 	%f30, [%r6+24];
	ld.shared.f32 	%f31, [%r9+384];
	fma.rn.f32 	%f32, %f30, %f31, %f29;
	ld.shared.f32 	%f33, [%r6+28];
	ld.shared.f32 	%f34, [%r9+448];
	fma.rn.f32 	%f35, %f33, %f34, %f32;
	ld.shared.f32 	%f36, [%r6+32];
	ld.shared.f32 	%f37, [%r9+512];
	fma.rn.f32 	%f38, %f36, %f37, %f35;
	ld.shared.f32 	%f39, [%r6+36];
	ld.shared.f32 	%f40, [%r9+576];
	fma.rn.f32 	%f41, %f39, %f40, %f38;
	ld.shared.f32 	%f42, [%r6+40];
	ld.shared.f32 	%f43, [%r9+640];
	fma.rn.f32 	%f44, %f42, %f43, %f41;
	ld.shared.f32 	%f45, [%r6+44];
	ld.shared.f32 	%f46, [%r9+704];
	fma.rn.f32 	%f47, %f45, %f46, %f44;
	ld.shared.f32 	%f48, [%r6+48];
	ld.shared.f32 	%f49, [%r9+768];
	fma.rn.f32 	%f50, %f48, %f49, %f47;
	ld.shared.f32 	%f51, [%r6+52];
	ld.shared.f32 	%f52, [%r9+832];
	fma.rn.f32 	%f53, %f51, %f52, %f50;
	ld.shared.f32 	%f54, [%r6+56];
	ld.shared.f32 	%f55, [%r9+896];
	fma.rn.f32 	%f56, %f54, %f55, %f53;
	ld.shared.f32 	%f57, [%r6+60];
	ld.shared.f32 	%f58, [%r9+960];
	fma.rn.f32 	%f62, %f57, %f58, %f56;
	bar.sync 	0;
	add.s32 	%r41, %r41, 1;
	setp.ne.s32 	%p8, %r41, 0;
	add.s32 	%r40, %r40, %r12;
	add.s32 	%r39, %r39, 16;
	add.s32 	%r38, %r38, 16;
	add.s32 	%r37, %r37, 16;
	@%p8 bra 	$L__BB0_2;
$L__BB0_7:
	max.s32 	%r35, %r5, %r4;
	setp.ge.s32 	%p9, %r35, %r24;
	@%p9 bra 	$L__BB0_9;
	mad.lo.s32 	%r36, %r24, %r5, %r4;
	cvta.to.global.u64 	%rd10, %rd4;
	mul.wide.u32 	%rd11, %r36, 4;
	add.s64 	%rd12, %rd10, %rd11;
	st.global.f32 	[%rd12], %f62;
$L__BB0_9:
	ret;

}


// ===== COMPILED SASS (sm_100) =====

	.target	sm_100

	.elftype	@"ET_EXEC"


//--------------------- .note.nv.tkinfo           --------------------------
	.section	.note.nv.tkinfo,"",@"SHT_NOTE"
	.sectionflags	@"SHF_NOTE_NV_TKINFO"
	.tkinfo
        /*0018*/ 	.word	0x00000002
        /*0030*/ 	.string	""
        /*0030*/ 	.string	"ptxas"
        /*0030*/ 	.string	"Cuda compilation tools, release 13.0, V13.0.88"
        /*0030*/ 	.string	"Build cuda_13.0.r13.0/compiler.36424714_0"
        /*0030*/ 	.string	"-arch sm_100 -m 64 "



//--------------------- .note.nv.cuinfo           --------------------------
	.section	.note.nv.cuinfo,"",@"SHT_NOTE"
	.sectionflags	@"SHF_NOTE_NV_CUINFO"
        /*0018*/ 	.short	0x0002
        /*001a*/ 	.short	0x0064
        /*001c*/ 	.short	0x0082
	.zero		2


//--------------------- .nv.info                  --------------------------
	.section	.nv.info,"",@"SHT_CUDA_INFO"
	.align	4


	//----- nvinfo : EIATTR_REGCOUNT
	.align		4
        /*0000*/ 	.byte	0x04, 0x2f
        /*0002*/ 	.short	(.L_1 - .L_0)
	.align		4
.L_0:
        /*0004*/ 	.word	index@(_Z12MatrixKernelPfS_S_i)
        /*0008*/ 	.word	0x00000020


	//----- nvinfo : EIATTR_FRAME_SIZE
	.align		4
.L_1:
        /*000c*/ 	.byte	0x04, 0x11
        /*000e*/ 	.short	(.L_3 - .L_2)
	.align		4
.L_2:
        /*0010*/ 	.word	index@(_Z12MatrixKernelPfS_S_i)
        /*0014*/ 	.word	0x00000000


	//----- nvinfo : EIATTR_MIN_STACK_SIZE
	.align		4
.L_3:
        /*0018*/ 	.byte	0x04, 0x12
        /*001a*/ 	.short	(.L_5 - .L_4)
	.align		4
.L_4:
        /*001c*/ 	.word	index@(_Z12MatrixKernelPfS_S_i)
        /*0020*/ 	.word	0x00000000
.L_5:


//--------------------- .nv.compat                --------------------------
	.section	.nv.compat,"",@"SHT_CUDA_COMPAT_INFO"
	.align	4
        /*0000*/ 	.byte	0x02, 0x09, 0x00, 0x00, 0x02, 0x02, 0x01, 0x00, 0x02, 0x05, 0x05, 0x00, 0x03, 0x07, 0x01, 0x01
        /*0010*/ 	.byte	0x02, 0x03, 0x00, 0x00, 0x02, 0x06, 0x01, 0x00, 0x04, 0x0b, 0x08, 0x00, 0x09, 0x00, 0x00, 0x00
        /*0020*/ 	.byte	0x00, 0x00, 0x00, 0x00


//--------------------- .nv.info._Z12MatrixKernelPfS_S_i --------------------------
	.section	.nv.info._Z12MatrixKernelPfS_S_i,"",@"SHT_CUDA_INFO"
	.sectionflags	@""
	.align	4


	//----- nvinfo : EIATTR_CUDA_API_VERSION
	.align		4
        /*0000*/ 	.byte	0x04, 0x37
        /*0002*/ 	.short	(.L_7 - .L_6)
.L_6:
        /*0004*/ 	.word	0x00000082


	//----- nvinfo : EIATTR_KPARAM_INFO
	.align		4
.L_7:
        /*0008*/ 	.byte	0x04, 0x17
        /*000a*/ 	.short	(.L_9 - .L_8)
.L_8:
        /*000c*/ 	.word	0x00000000
        /*0010*/ 	.short	0x0003
        /*0012*/ 	.short	0x0018
        /*0014*/ 	.byte	0x00, 0xf0, 0x11, 0x00


	//----- nvinfo : EIATTR_KPARAM_INFO
	.align		4
.L_9:
        /*0018*/ 	.byte	0x04, 0x17
        /*001a*/ 	.short	(.L_11 - .L_10)
.L_10:
        /*001c*/ 	.word	0x00000000
        /*0020*/ 	.short	0x0002
        /*0022*/ 	.short	0x0010
        /*0024*/ 	.byte	0x00, 0xf5, 0x21, 0x00


	//----- nvinfo : EIATTR_KPARAM_INFO
	.align		4
.L_11:
        /*0028*/ 	.byte	0x04, 0x17
        /*002a*/ 	.short	(.L_13 - .L_12)
.L_12:
        /*002c*/ 	.word	0x00000000
        /*0030*/ 	.short	0x0001
        /*0032*/ 	.short	0x0008
        /*0034*/ 	.byte	0x00, 0xf5, 0x21, 0x00


	//----- nvinfo : EIATTR_KPARAM_INFO
	.align		4
.L_13:
        /*0038*/ 	.byte	0x04, 0x17
        /*003a*/ 	.short	(.L_15 - .L_14)
.L_14:
        /*003c*/ 	.word	0x00000000
        /*0040*/ 	.short	0x0000
        /*0042*/ 	.short	0x0000
        /*0044*/ 	.byte	0x00, 0xf5, 0x21, 0x00


	//----- nvinfo : EIATTR_SPARSE_MMA_MASK
	.align		4
.L_15:
        /*0048*/ 	.byte	0x03, 0x50
        /*004a*/ 	.short	0x0000


	//----- nvinfo : EIATTR_MAXREG_COUNT
	.align		4
        /*004c*/ 	.byte	0x03, 0x1b
        /*004e*/ 	.short	0x00ff


	//----- nvinfo : EIATTR_NUM_BARRIERS
	.align		4
        /*0050*/ 	.byte	0x02, 0x4c
        /*0052*/ 	.byte	0x01
	.zero		1


	//----- nvinfo : EIATTR_MERCURY_ISA_VERSION
	.align		4
        /*0054*/ 	.byte	0x03, 0x5f
        /*0056*/ 	.short	0x0101


	//----- nvinfo : EIATTR_VRC_CTA_INIT_COUNT
	.align		4
        /*0058*/ 	.byte	0x02, 0x4a
	.zero		1
	.zero		1


	//----- nvinfo : EIATTR_EXIT_INSTR_OFFSETS
	.align		4
        /*005c*/ 	.byte	0x04, 0x1c
        /*005e*/ 	.short	(.L_17 - .L_16)


	//   ....[0]....
.L_16:
        /*0060*/ 	.word	0x000005c0


	//   ....[1]....
        /*0064*/ 	.word	0x00000610


	//----- nvinfo : EIATTR_CBANK_PARAM_SIZE
	.align		4
.L_17:
        /*0068*/ 	.byte	0x03, 0x19
        /*006a*/ 	.short	0x001c


	//----- nvinfo : EIATTR_PARAM_CBANK
	.align		4
        /*006c*/ 	.byte	0x04, 0x0a
        /*006e*/ 	.short	(.L_19 - .L_18)
	.align		4
.L_18:
        /*0070*/ 	.word	index@(.nv.constant0._Z12MatrixKernelPfS_S_i)
        /*0074*/ 	.short	0x0380
        /*0076*/ 	.short	0x001c


	//----- nvinfo : EIATTR_SW_WAR
	.align		4
.L_19:
        /*0078*/ 	.byte	0x04, 0x36
        /*007a*/ 	.short	(.L_21 - .L_20)
.L_20:
        /*007c*/ 	.word	0x00000008
.L_21:


//--------------------- .nv.callgraph             --------------------------
	.section	.nv.callgraph,"",@"SHT_CUDA_CALLGRAPH"
	.align	4
	.sectionentsize	8
	.align		4
        /*0000*/ 	.word	0x00000000
	.align		4
        /*0004*/ 	.word	0xffffffff
	.align		4
        /*0008*/ 	.word	0x00000000
	.align		4
        /*000c*/ 	.word	0xfffffffe
	.align		4
        /*0010*/ 	.word	0x00000000
	.align		4
        /*0014*/ 	.word	0xfffffffd
	.align		4
        /*0018*/ 	.word	0x00000000
	.align		4
        /*001c*/ 	.word	0xfffffffc


//--------------------- .text._Z12MatrixKernelPfS_S_i --------------------------
	.section	.text._Z12MatrixKernelPfS_S_i,"ax",@progbits
	.align	128
        .global         _Z12MatrixKernelPfS_S_i
        .type           _Z12MatrixKernelPfS_S_i,@function
        .size           _Z12MatrixKernelPfS_S_i,(.L_x_3 - _Z12MatrixKernelPfS_S_i)
        .other          _Z12MatrixKernelPfS_S_i,@"STO_CUDA_ENTRY STV_DEFAULT"
_Z12MatrixKernelPfS_S_i:
.text._Z12MatrixKernelPfS_S_i:
[----:B------:R-:W-:Y:S01]  /*0000*/  LDC R1, c[0x0][0x37c] ;  /* 0x0000df00ff017b82 */ /* 0x000fe20000000800 */
[----:B------:R-:W0:Y:S01]  /*0010*/  LDCU UR4, c[0x0][0x398] ;  /* 0x00007300ff0477ac */ /* 0x000e220008000800 */
[----:B------:R-:W1:Y:S01]  /*0020*/  S2R R5, SR_CTAID.Y ;  /* 0x0000000000057919 */ /* 0x000e620000002600 */
[----:B------:R-:W-:Y:S01]  /*0030*/  HFMA2 R25, -RZ, RZ, 0, 0 ;  /* 0x00000000ff197431 */ /* 0x000fe200000001ff */
[----:B------:R-:W2:Y:S01]  /*0040*/  LDCU.64 UR8, c[0x0][0x358] ;  /* 0x00006b00ff0877ac */ /* 0x000ea20008000a00 */
[----:B------:R-:W1:Y:S01]  /*0050*/  S2R R2, SR_TID.Y ;  /* 0x0000000000027919 */ /* 0x000e620000002200 */
[----:B------:R-:W3:Y:S01]  /*0060*/  S2R R10, SR_CTAID.X ;  /* 0x00000000000a7919 */ /* 0x000ee20000002500 */
[----:B------:R-:W3:Y:S01]  /*0070*/  S2R R3, SR_TID.X ;  /* 0x0000000000037919 */ /* 0x000ee20000002100 */
[----:B0-----:R-:W-:-:S04]  /*0080*/  MOV R6, UR4 ;  /* 0x0000000400067c02 */ /* 0x001fc80008000f00 */
[----:B------:R-:W-:Y:S02]  /*0090*/  ISETP.GE.AND P0, PT, R6, 0x1, PT ;  /* 0x000000010600780c */ /* 0x000fe40003f06270 */
[----:B-1----:R-:W-:Y:S02]  /*00a0*/  LEA R5, R5, R2, 0x4 ;  /* 0x0000000205057211 */ /* 0x002fe400078e20ff */
[----:B---3--:R-:W-:-:S09]  /*00b0*/  LEA R4, R10, R3, 0x4 ;  /* 0x000000030a047211 */ /* 0x008fd200078e20ff */
[----:B--2---:R-:W-:Y:S05]  /*00c0*/  @!P0 BRA `(.L_x_0) ;  /* 0x0000000400348947 */ /* 0x004fea0003800000 */
[----:B------:R-:W0:Y:S01]  /*00d0*/  S2UR UR6, SR_CgaCtaId ;  /* 0x00000000000679c3 */ /* 0x000e220000008800 */
[----:B------:R-:W-:Y:S01]  /*00e0*/  UMOV UR4, 0x400 ;  /* 0x0000040000047882 */ /* 0x000fe20000000000 */
[----:B------:R-:W-:Y:S01]  /*00f0*/  IADD3 R8, PT, PT, R6, 0xf, RZ ;  /* 0x0000000f06087810 */ /* 0x000fe20007ffe0ff */
[----:B------:R-:W-:Y:S01]  /*0100*/  UIADD3 UR5, UPT, UPT, UR4, 0x400, URZ ;  /* 0x0000040004057890 */ /* 0x000fe2000fffe0ff */
[-CC-:B------:R-:W-:Y:S01]  /*0110*/  IMAD R7, R2, R6.reuse, R3.reuse ;  /* 0x0000000602077224 */ /* 0x180fe200078e0203 */
[----:B------:R-:W-:Y:S01]  /*0120*/  MOV R25, RZ ;  /* 0x000000ff00197202 */ /* 0x000fe20000000f00 */
[----:B------:R-:W-:Y:S01]  /*0130*/  IMAD R18, R5, R6, R3 ;  /* 0x0000000605127224 */ /* 0x000fe200078e0203 */
[----:B------:R-:W-:Y:S01]  /*0140*/  SHF.R.U32.HI R8, RZ, 0x4, R8 ;  /* 0x00000004ff087819 */ /* 0x000fe20000011608 */
[----:B------:R-:W1:Y:S01]  /*0150*/  LDC R0, c[0x0][0x398] ;  /* 0x0000e600ff007b82 */ /* 0x000e620000000800 */
[----:B------:R-:W-:Y:S02]  /*0160*/  IMAD R7, R10, 0x10, R7 ;  /* 0x000000100a077824 */ /* 0x000fe400078e0207 */
[----:B------:R-:W-:-:S05]  /*0170*/  IADD3 R19, PT, PT, -R8, RZ, RZ ;  /* 0x000000ff08137210 */ /* 0x000fca0007ffe1ff */
[----:B------:R-:W2:Y:S01]  /*0180*/  LDC.64 R22, c[0x0][0x388] ;  /* 0x0000e200ff167b82 */ /* 0x000ea20000000a00 */
[----:B0-----:R-:W-:Y:S02]  /*0190*/  ULEA UR5, UR6, UR5, 0x18 ;  /* 0x0000000506057291 */ /* 0x001fe4000f8ec0ff */
[----:B------:R-:W-:-:S04]  /*01a0*/  ULEA UR4, UR6, UR4, 0x18 ;  /* 0x0000000406047291 */ /* 0x000fc8000f8ec0ff */
[----:B------:R-:W-:Y:S02]  /*01b0*/  LEA R17, R3, UR5, 0x2 ;  /* 0x0000000503117c11 */ /* 0x000fe4000f8e10ff */
[----:B------:R-:W-:-:S03]  /*01c0*/  LEA R16, R2, UR4, 0x6 ;  /* 0x0000000402107c11 */ /* 0x000fc6000f8e30ff */
[----:B------:R-:W-:Y:S01]  /*01d0*/  IMAD R21, R2, 0x40, R17 ;  /* 0x0000004002157824 */ /* 0x000fe200078e0211 */
[----:B------:R-:W-:-:S07]  /*01e0*/  LEA R20, R3, R16, 0x2 ;  /* 0x0000001003147211 */ /* 0x000fce00078e10ff */
.L_x_1:
[----:B-1----:R-:W-:Y:S01]  /*01f0*/  MOV R6, R0 ;  /* 0x0000000000067202 */ /* 0x002fe20000000f00 */
[----:B------:R-:W-:Y:S01]  /*0200*/  HFMA2 R29, -RZ, RZ, 0, 0 ;  /* 0x00000000ff1d7431 */ /* 0x000fe200000001ff */
[----:B------:R-:W-:Y:S01]  /*0210*/  MOV R24, RZ ;  /* 0x000000ff00187202 */ /* 0x000fe20000000f00 */
[----:B--2---:R-:W-:Y:S01]  /*0220*/  IMAD.WIDE R8, R18, 0x4, R22 ;  /* 0x0000000412087825 */ /* 0x004fe200078e0216 */
[-C--:B------:R-:W-:Y:S02]  /*0230*/  ISETP.GE.AND P0, PT, R2, R6.reuse, PT ;  /* 0x000000060200720c */ /* 0x080fe40003f06270 */
[-C--:B------:R-:W-:Y:S02]  /*0240*/  ISETP.GE.AND P1, PT, R3, R6.reuse, PT ;  /* 0x000000060300720c */ /* 0x080fe40003f26270 */
[-C--:B------:R-:W-:Y:S02]  /*0250*/  ISETP.GE.U32.OR P0, PT, R4, R6.reuse, P0 ;  /* 0x000000060400720c */ /* 0x080fe40000706470 */
[----:B------:R-:W-:-:S11]  /*0260*/  ISETP.GE.U32.OR P1, PT, R5, R6, P1 ;  /* 0x000000060500720c */ /* 0x000fd60000f26470 */
[----:B------:R-:W0:Y:S02]  /*0270*/  @!P0 LDC.64 R10, c[0x0][0x390] ;  /* 0x0000e400ff0a8b82 */ /* 0x000e240000000a00 */
[----:B------:R-:W2:Y:S01]  /*0280*/  @!P1 LDG.E R29, desc[UR8][R8.64] ;  /* 0x00000008081d9981 */ /* 0x000ea2000c1e1900 */
[----:B0-----:R-:W-:-:S05]  /*0290*/  @!P0 IMAD.WIDE.U32 R10, R7, 0x4, R10 ;  /* 0x00000004070a8825 */ /* 0x001fca00078e000a */
[----:B------:R-:W3:Y:S01]  /*02a0*/  @!P0 LDG.E R24, desc[UR8][R10.64] ;  /* 0x000000080a188981 */ /* 0x000ee2000c1e1900 */
[----:B------:R-:W-:-:S05]  /*02b0*/  VIADD R19, R19, 0x1 ;  /* 0x0000000113137836 */ /* 0x000fca0000000000 */
[----:B------:R-:W-:Y:S02]  /*02c0*/  ISETP.NE.AND P0, PT, R19, RZ, PT ;  /* 0x000000ff1300720c */ /* 0x000fe40003f05270 */
[----:B------:R-:W-:Y:S02]  /*02d0*/  IADD3 R18, PT, PT, R18, 0x10, RZ ;  /* 0x0000001012127810 */ /* 0x000fe40007ffe0ff */
[----:B------:R-:W-:Y:S02]  /*02e0*/  IADD3 R2, PT, PT, R2, 0x10, RZ ;  /* 0x0000001002027810 */ /* 0x000fe40007ffe0ff */
[----:B------:R-:W-:Y:S02]  /*02f0*/  IADD3 R3, PT, PT, R3, 0x10, RZ ;  /* 0x0000001003037810 */ /* 0x000fe40007ffe0ff */
[----:B------:R-:W-:Y:S01]  /*0300*/  LEA R7, R6, R7, 0x4 ;  /* 0x0000000706077211 */ /* 0x000fe200078e20ff */
[----:B--2---:R-:W-:Y:S04]  /*0310*/  STS [R20], R29 ;  /* 0x0000001d14007388 */ /* 0x004fe80000000800 */
[----:B---3--:R-:W-:Y:S01]  /*0320*/  STS [R21], R24 ;  /* 0x0000001815007388 */ /* 0x008fe20000000800 */
[----:B------:R-:W-:Y:S06]  /*0330*/  BAR.SYNC.DEFER_BLOCKING 0x0 ;  /* 0x0000000000007b1d */ /* 0x000fec0000010000 */
[----:B------:R-:W-:Y:S04]  /*0340*/  LDS R26, [R17] ;  /* 0x00000000111a7984 */ /* 0x000fe80000000800 */
[----:B------:R-:W0:Y:S04]  /*0350*/  LDS.128 R12, [R16] ;  /* 0x00000000100c7984 */ /* 0x000e280000000c00 */
[----:B------:R-:W1:Y:S04]  /*0360*/  LDS R28, [R17+0x40] ;  /* 0x00004000111c7984 */ /* 0x000e680000000800 */
[----:B------:R-:W2:Y:S04]  /*0370*/  LDS R27, [R17+0x80] ;  /* 0x00008000111b7984 */ /* 0x000ea80000000800 */
[----:B------:R-:W-:Y:S04]  /*0380*/  LDS.128 R8, [R16+0x10] ;  /* 0x0000100010087984 */ /* 0x000fe80000000c00 */
[----:B------:R-:W-:Y:S01]  /*0390*/  LDS R24, [R17+0x140] ;  /* 0x0001400011187984 */ /* 0x000fe20000000800 */
[----:B0-----:R-:W-:-:S03]  /*03a0*/  FFMA R26, R12, R26, R25 ;  /* 0x0000001a0c1a7223 */ /* 0x001fc60000000019 */
[----:B------:R-:W0:Y:S01]  /*03b0*/  LDS R12, [R17+0xc0] ;  /* 0x0000c000110c7984 */ /* 0x000e220000000800 */
[----:B-1----:R-:W-:-:S03]  /*03c0*/  FFMA R26, R28, R13, R26 ;  /* 0x0000000d1c1a7223 */ /* 0x002fc6000000001a */
[----:B------:R-:W1:Y:S04]  /*03d0*/  LDS R13, [R17+0x100] ;  /* 0x00010000110d7984 */ /* 0x000e680000000800 */
[----:B------:R-:W3:Y:S01]  /*03e0*/  LDS R25, [R17+0x180] ;  /* 0x0001800011197984 */ /* 0x000ee20000000800 */
[----:B--2---:R-:W-:-:S04]  /*03f0*/  FFMA R27, R27, R14, R26 ;  /* 0x0000000e1b1b7223 */ /* 0x004fc8000000001a */
[----:B0-----:R-:W-:Y:S02]  /*0400*/  FFMA R15, R12, R15, R27 ;  /* 0x0000000f0c0f7223 */ /* 0x001fe4000000001b */
[----:B------:R-:W-:Y:S02]  /*0410*/  LDS R27, [R17+0x200] ;  /* 0x00020000111b7984 */ /* 0x000fe40000000800 */
[----:B-1----:R-:W-:Y:S02]  /*0420*/  FFMA R13, R8, R13, R15 ;  /* 0x0000000d080d7223 */ /* 0x002fe4000000000f */
[----:B------:R-:W0:Y:S02]  /*0430*/  LDS R8, [R17+0x1c0] ;  /* 0x0001c00011087984 */ /* 0x000e240000000800 */
[----:B------:R-:W-:Y:S02]  /*0440*/  FFMA R26, R24, R9, R13 ;  /* 0x00000009181a7223 */ /* 0x000fe4000000000d */
[----:B------:R-:W1:Y:S04]  /*0450*/  LDS.128 R12, [R16+0x20] ;  /* 0x00002000100c7984 */ /* 0x000e680000000c00 */
[----:B------:R-:W2:Y:S01]  /*0460*/  LDS R24, [R17+0x240] ;  /* 0x0002400011187984 */ /* 0x000ea20000000800 */
[----:B---3--:R-:W-:-:S03]  /*0470*/  FFMA R9, R25, R10, R26 ;  /* 0x0000000a19097223 */ /* 0x008fc6000000001a */
[----:B------:R-:W3:Y:S01]  /*0480*/  LDS R25, [R17+0x280] ;  /* 0x0002800011197984 */ /* 0x000ee20000000800 */
[----:B0-----:R-:W-:-:S04]  /*0490*/  FFMA R9, R8, R11, R9 ;  /* 0x0000000b08097223 */ /* 0x001fc80000000009 */
[----:B-1----:R-:W-:Y:S02]  /*04a0*/  FFMA R9, R12, R27, R9 ;  /* 0x0000001b0c097223 */ /* 0x002fe40000000009 */
[----:B------:R-:W0:Y:S02]  /*04b0*/  LDS R12, [R17+0x2c0] ;  /* 0x0002c000110c7984 */ /* 0x000e240000000800 */
[----:B--2---:R-:W-:Y:S02]  /*04c0*/  FFMA R24, R24, R13, R9 ;  /* 0x0000000d18187223 */ /* 0x004fe40000000009 */
[----:B------:R-:W-:Y:S04]  /*04d0*/  LDS R13, [R17+0x300] ;  /* 0x00030000110d7984 */ /* 0x000fe80000000800 */
[----:B------:R-:W1:Y:S01]  /*04e0*/  LDS.128 R8, [R16+0x30] ;  /* 0x0000300010087984 */ /* 0x000e620000000c00 */
[----:B---3--:R-:W-:-:S03]  /*04f0*/  FFMA R25, R25, R14, R24 ;  /* 0x0000000e19197223 */ /* 0x008fc60000000018 */
[----:B------:R-:W2:Y:S04]  /*0500*/  LDS R27, [R17+0x340] ;  /* 0x00034000111b7984 */ /* 0x000ea80000000800 */
[----:B------:R-:W3:Y:S04]  /*0510*/  LDS R24, [R17+0x380] ;  /* 0x0003800011187984 */ /* 0x000ee80000000800 */
[----:B------:R-:W4:Y:S01]  /*0520*/  LDS R14, [R17+0x3c0] ;  /* 0x0003c000110e7984 */ /* 0x000f220000000800 */
[----:B0-----:R-:W-:-:S04]  /*0530*/  FFMA R15, R12, R15, R25 ;  /* 0x0000000f0c0f7223 */ /* 0x001fc80000000019 */
[----:B-1----:R-:W-:-:S04]  /*0540*/  FFMA R8, R8, R13, R15 ;  /* 0x0000000d08087223 */ /* 0x002fc8000000000f */
[----:B--2---:R-:W-:-:S04]  /*0550*/  FFMA R9, R27, R9, R8 ;  /* 0x000000091b097223 */ /* 0x004fc80000000008 */
[----:B---3--:R-:W-:-:S04]  /*0560*/  FFMA R9, R24, R10, R9 ;  /* 0x0000000a18097223 */ /* 0x008fc80000000009 */
[----:B----4-:R-:W-:Y:S01]  /*0570*/  FFMA R25, R14, R11, R9 ;  /* 0x0000000b0e197223 */ /* 0x010fe20000000009 */
[----:B------:R-:W-:Y:S06]  /*0580*/  BAR.SYNC.DEFER_BLOCKING 0x0 ;  /* 0x0000000000007b1d */ /* 0x000fec0000010000 */
[----:B------:R-:W-:Y:S05]  /*0590*/  @P0 BRA `(.L_x_1) ;  /* 0xfffffffc00140947 */ /* 0x000fea000383ffff */
.L_x_0:
[----:B------:R-:W-:-:S04]  /*05a0*/  VIMNMX R3, PT, PT, R4, R5, !PT ;  /* 0x0000000504037248 */ /* 0x000fc80007fe0100 */
[----:B------:R-:W-:-:S13]  /*05b0*/  ISETP.GE.AND P0, PT, R3, R6, PT ;  /* 0x000000060300720c */ /* 0x000fda0003f06270 */
[----:B------:R-:W-:Y:S05]  /*05c0*/  @P0 EXIT ;  /* 0x000000000000094d */ /* 0x000fea0003800000 */
[----:B------:R-:W0:Y:S01]  /*05d0*/  LDC.64 R2, c[0x0][0x380] ;  /* 0x0000e000ff027b82 */ /* 0x000e220000000a00 */
[----:B------:R-:W-:-:S04]  /*05e0*/  IMAD R5, R5, R6, R4 ;  /* 0x0000000605057224 */ /* 0x000fc800078e0204 */
[----:B0-----:R-:W-:-:S05]  /*05f0*/  IMAD.WIDE.U32 R2, R5, 0x4, R2 ;  /* 0x0000000405027825 */ /* 0x001fca00078e0002 */
[----:B------:R-:W-:Y:S01]  /*0600*/  STG.E desc[UR8][R2.64], R25 ;  /* 0x0000001902007986 */ /* 0x000fe2000c101908 */
[----:B------:R-:W-:Y:S05]  /*0610*/  EXIT ;  /* 0x000000000000794d */ /* 0x000fea0003800000 */
.L_x_2:
[----:B------:R-:W-:-:S00]  /*0620*/  BRA `(.L_x_2) ;  /* 0xfffffffc00fc7947 */ /* 0x000fc0000383ffff */
[----:B------:R-:W-:-:S00]  /*0630*/  NOP ;  /* 0x0000000000007918 */ /* 0x000fc00000000000 */
        /* <DEDUP_REMOVED lines=12> */
.L_x_3:


//--------------------- .nv.shared._Z12MatrixKernelPfS_S_i --------------------------
	.section	.nv.shared._Z12MatrixKernelPfS_S_i,"aw",@nobits
	.sectionflags	@""
	.align	4
.nv.shared._Z12MatrixKernelPfS_S_i:
	.zero		3072


//--------------------- .nv.shared.reserved.0     --------------------------
	.section	.nv.shared.reserved.0,"aw",@nobits
	.weak		__nv_reservedSMEM_offset_0_alias
	.size		__nv_reservedSMEM_offset_0_alias, 0, 64
	.other		__nv_reservedSMEM_offset_0_alias,@"STO_CUDA_RESERVED_SHARED STV_DEFAULT"
__nv_reservedSMEM_offset_0_alias:
	.zero		0
	.zero		64


//--------------------- .nv.constant0._Z12MatrixKernelPfS_S_i --------------------------
	.section	.nv.constant0._Z12MatrixKernelPfS_S_i,"a",@progbits
	.sectionflags	@""
	.align	4
.nv.constant0._Z12MatrixKernelPfS_S_i:
	.zero		924


//--------------------- SYMBOLS --------------------------

	.type		.nv.reservedSmem.offset0,@object
	.size		.nv.reservedSmem.offset0,0x4
	.type		.nv.reservedSmem.cap,@object
	.size		.nv.reservedSmem.cap,0x4
